	.headerflags	@"EF_CUDA_TEXMODE_UNIFIED EF_CUDA_64BIT_ADDRESS EF_CUDA_SM86 EF_CUDA_VIRTUAL_SM(EF_CUDA_SM86)"
	.elftype	@"ET_EXEC"


//--------------------- .nv.info                  --------------------------
	.section	.nv.info,"",@"SHT_CUDA_INFO"
	.align	4


	//----- nvinfo : EIATTR_REGCOUNT
	.align		4
        /*0000*/ 	.byte	0x04, 0x2f
        /*0002*/ 	.short	(.L_1 - .L_0)
	.align		4
.L_0:
        /*0004*/ 	.word	index@(triton_poi_fused__to_copy_2)
        /*0008*/ 	.word	0x00000008


	//----- nvinfo : EIATTR_MIN_STACK_SIZE
	.align		4
.L_1:
        /*000c*/ 	.byte	0x04, 0x12
        /*000e*/ 	.short	(.L_3 - .L_2)
	.align		4
.L_2:
        /*0010*/ 	.word	index@(triton_poi_fused__to_copy_2)
        /*0014*/ 	.word	0x00000000


	//----- nvinfo : EIATTR_FRAME_SIZE
	.align		4
.L_3:
        /*0018*/ 	.byte	0x04, 0x11
        /*001a*/ 	.short	(.L_5 - .L_4)
	.align		4
.L_4:
        /*001c*/ 	.word	index@(triton_poi_fused__to_copy_2)
        /*0020*/ 	.word	0x00000000


	//----- nvinfo : EIATTR_MIN_STACK_SIZE
	.align		4
.L_5:
        /*0024*/ 	.byte	0x04, 0x12
        /*0026*/ 	.short	(.L_7 - .L_6)
	.align		4
.L_6:
        /*0028*/ 	.word	index@(triton_poi_fused__to_copy_2)
        /*002c*/ 	.word	0x00000000
.L_7:


//--------------------- .nv.info.triton_poi_fused__to_copy_2 --------------------------
	.section	.nv.info.triton_poi_fused__to_copy_2,"",@"SHT_CUDA_INFO"
	.sectionflags	@""
	.align	4


	//----- nvinfo : EIATTR_CUDA_API_VERSION
	.align		4
        /*0000*/ 	.byte	0x04, 0x37
        /*0002*/ 	.short	(.L_9 - .L_8)
.L_8:
        /*0004*/ 	.word	0x0000007c


	//----- nvinfo : EIATTR_SW2861232_WAR
	.align		4
.L_9:
        /*0008*/ 	.byte	0x01, 0x35
	.zero		2


	//----- nvinfo : EIATTR_PARAM_CBANK
	.align		4
        /*000c*/ 	.byte	0x04, 0x0a
        /*000e*/ 	.short	(.L_11 - .L_10)
	.align		4
.L_10:
        /*0010*/ 	.word	index@(.nv.constant0.triton_poi_fused__to_copy_2)
        /*0014*/ 	.short	0x0160
        /*0016*/ 	.short	0x0020


	//----- nvinfo : EIATTR_CBANK_PARAM_SIZE
	.align		4
.L_11:
        /*0018*/ 	.byte	0x03, 0x19
        /*001a*/ 	.short	0x0020


	//----- nvinfo : EIATTR_KPARAM_INFO
	.align		4
        /*001c*/ 	.byte	0x04, 0x17
        /*001e*/ 	.short	(.L_13 - .L_12)
.L_12:
        /*0020*/ 	.word	0x00000000
        /*0024*/ 	.short	0x0003
        /*0026*/ 	.short	0x0018
        /*0028*/ 	.byte	0x00, 0xf4, 0x21, 0x00


	//----- nvinfo : EIATTR_KPARAM_INFO
	.align		4
.L_13:
        /*002c*/ 	.byte	0x04, 0x17
        /*002e*/ 	.short	(.L_15 - .L_14)
.L_14:
        /*0030*/ 	.word	0x00000000
        /*0034*/ 	.short	0x0002
        /*0036*/ 	.short	0x0010
        /*0038*/ 	.byte	0x00, 0xf0, 0x11, 0x00


	//----- nvinfo : EIATTR_KPARAM_INFO
	.align		4
.L_15:
        /*003c*/ 	.byte	0x04, 0x17
        /*003e*/ 	.short	(.L_17 - .L_16)
.L_16:
        /*0040*/ 	.word	0x00000000
        /*0044*/ 	.short	0x0001
        /*0046*/ 	.short	0x0008
        /*0048*/ 	.byte	0x00, 0xf4, 0x21, 0x00


	//----- nvinfo : EIATTR_KPARAM_INFO
	.align		4
.L_17:
        /*004c*/ 	.byte	0x04, 0x17
        /*004e*/ 	.short	(.L_19 - .L_18)
.L_18:
        /*0050*/ 	.word	0x00000000
        /*0054*/ 	.short	0x0000
        /*0056*/ 	.short	0x0000
        /*0058*/ 	.byte	0x00, 0xf4, 0x21, 0x00


	//----- nvinfo : EIATTR_MAXREG_COUNT
	.align		4
.L_19:
        /*005c*/ 	.byte	0x03, 0x1b
        /*005e*/ 	.short	0x00ff


	//----- nvinfo : EIATTR_EXIT_INSTR_OFFSETS
	.align		4
        /*0060*/ 	.byte	0x04, 0x1c
        /*0062*/ 	.short	(.L_21 - .L_20)


	//   ....[0]....
.L_20:
        /*0064*/ 	.word	0x000000f0


	//   ....[1]....
        /*0068*/ 	.word	0x00000130


	//----- nvinfo : EIATTR_REQNTID
	.align		4
.L_21:
        /*006c*/ 	.byte	0x04, 0x10
        /*006e*/ 	.short	(.L_23 - .L_22)
.L_22:
        /*0070*/ 	.word	0x00000080
        /*0074*/ 	.word	0x00000001
        /*0078*/ 	.word	0x00000001


	//----- nvinfo : EIATTR_CRS_STACK_SIZE
	.align		4
.L_23:
        /*007c*/ 	.byte	0x04, 0x1e
        /*007e*/ 	.short	(.L_25 - .L_24)
.L_24:
        /*0080*/ 	.word	0x00000000
.L_25:


//--------------------- .nv.callgraph             --------------------------
	.section	.nv.callgraph,"",@"SHT_CUDA_CALLGRAPH"
	.align	4
	.sectionentsize	8
	.align		4
        /*0000*/ 	.word	0x00000000
	.align		4
        /*0004*/ 	.word	0xffffffff
	.align		4
        /*0008*/ 	.word	0x00000000
	.align		4
        /*000c*/ 	.word	0xfffffffe
	.align		4
        /*0010*/ 	.word	0x00000000
	.align		4
        /*0014*/ 	.word	0xfffffffd
	.align		4
        /*0018*/ 	.word	0x00000000
	.align		4
        /*001c*/ 	.word	0xfffffffc


//--------------------- .nv.rel.action            --------------------------
	.section	.nv.rel.action,"",@"SHT_CUDA_RELOCINFO"
	.align	8
	.sectionentsize	8
        /*0000*/ 	.byte	0x73, 0x00, 0x00, 0x00, 0x00, 0x00, 0x00, 0x00, 0x00, 0x00, 0x00, 0x11, 0x25, 0x00, 0x05, 0x36


//--------------------- .nv.constant0.triton_poi_fused__to_copy_2 --------------------------
	.section	.nv.constant0.triton_poi_fused__to_copy_2,"a",@progbits
	.sectionflags	@""
	.align	4
.nv.constant0.triton_poi_fused__to_copy_2:
	.zero		384


//--------------------- .text.triton_poi_fused__to_copy_2 --------------------------
	.section	.text.triton_poi_fused__to_copy_2,"ax",@progbits
	.sectioninfo	@"SHI_REGISTERS=8"
	.align	128
        .global         triton_poi_fused__to_copy_2
        .type           triton_poi_fused__to_copy_2,@function
        .size           triton_poi_fused__to_copy_2,(.L_x_3 - triton_poi_fused__to_copy_2)
        .other          triton_poi_fused__to_copy_2,@"STO_CUDA_ENTRY STV_DEFAULT"
triton_poi_fused__to_copy_2:
.text.triton_poi_fused__to_copy_2:
[----:B------:R-:W-:Y:S02]  /*0000*/  IMAD.MOV.U32 R1, RZ, RZ, c[0x0][0x28] ;  /* 0x00000a00ff017624 */ /* 0x000fe400078e00ff */
[----:B------:R-:W0:Y:S01]  /*0010*/  S2R R0, SR_TID.X ;  /* 0x0000000000007919 */ /* 0x000e220000002100 */
[----:B------:R-:W-:Y:S01]  /*0020*/  ULDC.64 UR4, c[0x0][0x118] ;  /* 0x0000460000047ab9 */ /* 0x000fe20000000a00 */
[----:B------:R-:W-:Y:S01]  /*0030*/  BSSY B0, `(.L_x_0) ;  /* 0x000000b000007945 */ /* 0x000fe20003800000 */
[----:B------:R-:W-:Y:S01]  /*0040*/  IMAD.MOV.U32 R5, RZ, RZ, 0x2 ;  /* 0x00000002ff057424 */ /* 0x000fe200078e00ff */
[----:B------:R-:W1:Y:S01]  /*0050*/  S2R R3, SR_CTAID.X ;  /* 0x0000000000037919 */ /* 0x000e620000002500 */
[----:B------:R-:W-:Y:S02]  /*0060*/  MOV R2, RZ ;  /* 0x000000ff00027202 */ /* 0x000fe40000000f00 */
[----:B0-----:R-:W-:-:S04]  /*0070*/  LOP3.LUT R0, R0, 0x7f, RZ, 0xc0, !PT ;  /* 0x0000007f00007812 */ /* 0x001fc800078ec0ff */
[----:B-1----:R-:W-:-:S04]  /*0080*/  LEA R0, R3, R0, 0x7 ;  /* 0x0000000003007211 */ /* 0x002fc800078e38ff */
[----:B------:R-:W-:-:S13]  /*0090*/  ISETP.GE.AND P0, PT, R0, 0x3600, PT ;  /* 0x000036000000780c */ /* 0x000fda0003f06270 */
[----:B------:R-:W-:Y:S05]  /*00a0*/  @P0 BRA `(.L_x_1) ;  /* 0x0000003000000947 */ /* 0x000fea0003800000 */
[----:B------:R-:W-:-:S04]  /*00b0*/  IMAD.MOV.U32 R3, RZ, RZ, 0x4 ;  /* 0x00000004ff037424 */ /* 0x000fc800078e00ff */
[----:B------:R-:W-:-:S06]  /*00c0*/  IMAD.WIDE R2, R0, R3, c[0x0][0x160] ;  /* 0x0000580000027625 */ /* 0x000fcc00078e0203 */
[----:B------:R0:W5:Y:S02]  /*00d0*/  LDG.E R2, [R2.64] ;  /* 0x0000000402027981 */ /* 0x000164000c1e1900 */
.L_x_1:
[----:B------:R-:W-:Y:S05]  /*00e0*/  BSYNC B0 ;  /* 0x0000000000007941 */ /* 0x000fea0003800000 */
.L_x_0:
[----:B------:R-:W-:Y:S05]  /*00f0*/  @P0 EXIT ;  /* 0x000000000000094d */ /* 0x000fea0003800000 */
[----:B-----5:R-:W-:Y:S01]  /*0100*/  F2FP.BF16.PACK_AB R4, RZ, R2 ;  /* 0x00000002ff04723e */ /* 0x020fe200000010ff */
[----:B0-----:R-:W-:-:S05]  /*0110*/  IMAD.WIDE R2, R0, R5, c[0x0][0x168] ;  /* 0x00005a0000027625 */ /* 0x001fca00078e0205 */
[----:B------:R-:W-:Y:S01]  /*0120*/  STG.E.U16 [R2.64], R4 ;  /* 0x0000000402007986 */ /* 0x000fe2000c101504 */
[----:B------:R-:W-:Y:S05]  /*0130*/  EXIT ;  /* 0x000000000000794d */ /* 0x000fea0003800000 */
.L_x_2:
[----:B------:R-:W-:-:S00]  /*0140*/  BRA `(.L_x_2) ;  /* 0xfffffff000007947 */ /* 0x000fc0000383ffff */
[----:B------:R-:W-:-:S00]  /*0150*/  NOP ;  /* 0x0000000000007918 */ /* 0x000fc00000000000 */
        /* <DEDUP_REMOVED lines=10> */
.L_x_3:
